//
// Generated by NVIDIA NVVM Compiler
//
// Compiler Build ID: CL-36424714
// Cuda compilation tools, release 13.0, V13.0.88
// Based on NVVM 20.0.0
//

.version 9.0
.target sm_100
.address_size 64

	// .globl	_Z11dNV12toRGBAPKhPhjjjj

.visible .entry _Z11dNV12toRGBAPKhPhjjjj(
	.param .u64 .ptr .align 1 _Z11dNV12toRGBAPKhPhjjjj_param_0,
	.param .u64 .ptr .align 1 _Z11dNV12toRGBAPKhPhjjjj_param_1,
	.param .u32 _Z11dNV12toRGBAPKhPhjjjj_param_2,
	.param .u32 _Z11dNV12toRGBAPKhPhjjjj_param_3,
	.param .u32 _Z11dNV12toRGBAPKhPhjjjj_param_4,
	.param .u32 _Z11dNV12toRGBAPKhPhjjjj_param_5
)
{


	ret;

}


// ===== COMPILED SASS (sm_100) =====

	.target	sm_100

	.elftype	@"ET_EXEC"


//--------------------- .note.nv.tkinfo           --------------------------
	.section	.note.nv.tkinfo,"",@"SHT_NOTE"
	.sectionflags	@"SHF_NOTE_NV_TKINFO"
	.tkinfo
        /*0018*/ 	.word	0x00000002
        /*0030*/ 	.string	""
        /*0030*/ 	.string	"ptxas"
        /*0030*/ 	.string	"Cuda compilation tools, release 13.0, V13.0.88"
        /*0030*/ 	.string	"Build cuda_13.0.r13.0/compiler.36424714_0"
        /*0030*/ 	.string	"-arch sm_100 -m 64 "



//--------------------- .note.nv.cuinfo           --------------------------
	.section	.note.nv.cuinfo,"",@"SHT_NOTE"
	.sectionflags	@"SHF_NOTE_NV_CUINFO"
        /*0018*/ 	.short	0x0002
        /*001a*/ 	.short	0x0064
        /*001c*/ 	.short	0x0082
	.zero		2


//--------------------- .nv.info                  --------------------------
	.section	.nv.info,"",@"SHT_CUDA_INFO"
	.align	4


	//----- nvinfo : EIATTR_REGCOUNT
	.align		4
        /*0000*/ 	.byte	0x04, 0x2f
        /*0002*/ 	.short	(.L_1 - .L_0)
	.align		4
.L_0:
        /*0004*/ 	.word	index@(_Z11dNV12toRGBAPKhPhjjjj)
        /*0008*/ 	.word	0x00000004


	//----- nvinfo : EIATTR_FRAME_SIZE
	.align		4
.L_1:
        /*000c*/ 	.byte	0x04, 0x11
        /*000e*/ 	.short	(.L_3 - .L_2)
	.align		4
.L_2:
        /*0010*/ 	.word	index@(_Z11dNV12toRGBAPKhPhjjjj)
        /*0014*/ 	.word	0x00000000


	//----- nvinfo : EIATTR_MIN_STACK_SIZE
	.align		4
.L_3:
        /*0018*/ 	.byte	0x04, 0x12
        /*001a*/ 	.short	(.L_5 - .L_4)
	.align		4
.L_4:
        /*001c*/ 	.word	index@(_Z11dNV12toRGBAPKhPhjjjj)
        /*0020*/ 	.word	0x00000000
.L_5:


//--------------------- .nv.compat                --------------------------
	.section	.nv.compat,"",@"SHT_CUDA_COMPAT_INFO"
	.align	4
        /*0000*/ 	.byte	0x02, 0x09, 0x00, 0x00, 0x02, 0x02, 0x01, 0x00, 0x02, 0x05, 0x05, 0x00, 0x03, 0x07, 0x01, 0x01
        /*0010*/ 	.byte	0x02, 0x03, 0x00, 0x00, 0x02, 0x06, 0x01, 0x00, 0x04, 0x0b, 0x08, 0x00, 0x09, 0x00, 0x00, 0x00
        /*0020*/ 	.byte	0x00, 0x00, 0x00, 0x00


//--------------------- .nv.info._Z11dNV12toRGBAPKhPhjjjj --------------------------
	.section	.nv.info._Z11dNV12toRGBAPKhPhjjjj,"",@"SHT_CUDA_INFO"
	.sectionflags	@""
	.align	4


	//----- nvinfo : EIATTR_CUDA_API_VERSION
	.align		4
        /*0000*/ 	.byte	0x04, 0x37
        /*0002*/ 	.short	(.L_7 - .L_6)
.L_6:
        /*0004*/ 	.word	0x00000082


	//----- nvinfo : EIATTR_KPARAM_INFO
	.align		4
.L_7:
        /*0008*/ 	.byte	0x04, 0x17
        /*000a*/ 	.short	(.L_9 - .L_8)
.L_8:
        /*000c*/ 	.word	0x00000000
        /*0010*/ 	.short	0x0005
        /*0012*/ 	.short	0x001c
        /*0014*/ 	.byte	0x00, 0xf0, 0x11, 0x00


	//----- nvinfo : EIATTR_KPARAM_INFO
	.align		4
.L_9:
        /*0018*/ 	.byte	0x04, 0x17
        /*001a*/ 	.short	(.L_11 - .L_10)
.L_10:
        /*001c*/ 	.word	0x00000000
        /*0020*/ 	.short	0x0004
        /*0022*/ 	.short	0x0018
        /*0024*/ 	.byte	0x00, 0xf0, 0x11, 0x00


	//----- nvinfo : EIATTR_KPARAM_INFO
	.align		4
.L_11:
        /*0028*/ 	.byte	0x04, 0x17
        /*002a*/ 	.short	(.L_13 - .L_12)
.L_12:
        /*002c*/ 	.word	0x00000000
        /*0030*/ 	.short	0x0003
        /*0032*/ 	.short	0x0014
        /*0034*/ 	.byte	0x00, 0xf0, 0x11, 0x00


	//----- nvinfo : EIATTR_KPARAM_INFO
	.align		4
.L_13:
        /*0038*/ 	.byte	0x04, 0x17
        /*003a*/ 	.short	(.L_15 - .L_14)
.L_14:
        /*003c*/ 	.word	0x00000000
        /*0040*/ 	.short	0x0002
        /*0042*/ 	.short	0x0010
        /*0044*/ 	.byte	0x00, 0xf0, 0x11, 0x00


	//----- nvinfo : EIATTR_KPARAM_INFO
	.align		4
.L_15:
        /*0048*/ 	.byte	0x04, 0x17
        /*004a*/ 	.short	(.L_17 - .L_16)
.L_16:
        /*004c*/ 	.word	0x00000000
        /*0050*/ 	.short	0x0001
        /*0052*/ 	.short	0x0008
        /*0054*/ 	.byte	0x00, 0xf5, 0x21, 0x00


	//----- nvinfo : EIATTR_KPARAM_INFO
	.align		4
.L_17:
        /*0058*/ 	.byte	0x04, 0x17
        /*005a*/ 	.short	(.L_19 - .L_18)
.L_18:
        /*005c*/ 	.word	0x00000000
        /*0060*/ 	.short	0x0000
        /*0062*/ 	.short	0x0000
        /*0064*/ 	.byte	0x00, 0xf5, 0x21, 0x00


	//----- nvinfo : EIATTR_SPARSE_MMA_MASK
	.align		4
.L_19:
        /*0068*/ 	.byte	0x03, 0x50
        /*006a*/ 	.short	0x0000


	//----- nvinfo : EIATTR_MAXREG_COUNT
	.align		4
        /*006c*/ 	.byte	0x03, 0x1b
        /*006e*/ 	.short	0x00ff


	//----- nvinfo : EIATTR_MERCURY_ISA_VERSION
	.align		4
        /*0070*/ 	.byte	0x03, 0x5f
        /*0072*/ 	.short	0x0101


	//----- nvinfo : EIATTR_VRC_CTA_INIT_COUNT
	.align		4
        /*0074*/ 	.byte	0x02, 0x4a
	.zero		1
	.zero		1


	//----- nvinfo : EIATTR_EXIT_INSTR_OFFSETS
	.align		4
        /*0078*/ 	.byte	0x04, 0x1c
        /*007a*/ 	.short	(.L_21 - .L_20)


	//   ....[0]....
.L_20:
        /*007c*/ 	.word	0x00000010


	//----- nvinfo : EIATTR_CBANK_PARAM_SIZE
	.align		4
.L_21:
        /*0080*/ 	.byte	0x03, 0x19
        /*0082*/ 	.short	0x0020


	//----- nvinfo : EIATTR_PARAM_CBANK
	.align		4
        /*0084*/ 	.byte	0x04, 0x0a
        /*0086*/ 	.short	(.L_23 - .L_22)
	.align		4
.L_22:
        /*0088*/ 	.word	index@(.nv.constant0._Z11dNV12toRGBAPKhPhjjjj)
        /*008c*/ 	.short	0x0380
        /*008e*/ 	.short	0x0020


	//----- nvinfo : EIATTR_SW_WAR
	.align		4
.L_23:
        /*0090*/ 	.byte	0x04, 0x36
        /*0092*/ 	.short	(.L_25 - .L_24)
.L_24:
        /*0094*/ 	.word	0x00000008
.L_25:


//--------------------- .nv.callgraph             --------------------------
	.section	.nv.callgraph,"",@"SHT_CUDA_CALLGRAPH"
	.align	4
	.sectionentsize	8
	.align		4
        /*0000*/ 	.word	0x00000000
	.align		4
        /*0004*/ 	.word	0xffffffff
	.align		4
        /*0008*/ 	.word	0x00000000
	.align		4
        /*000c*/ 	.word	0xfffffffe
	.align		4
        /*0010*/ 	.word	0x00000000
	.align		4
        /*0014*/ 	.word	0xfffffffd
	.align		4
        /*0018*/ 	.word	0x00000000
	.align		4
        /*001c*/ 	.word	0xfffffffc


//--------------------- .text._Z11dNV12toRGBAPKhPhjjjj --------------------------
	.section	.text._Z11dNV12toRGBAPKhPhjjjj,"ax",@progbits
	.align	128
        .global         _Z11dNV12toRGBAPKhPhjjjj
        .type           _Z11dNV12toRGBAPKhPhjjjj,@function
        .size           _Z11dNV12toRGBAPKhPhjjjj,(.L_x_1 - _Z11dNV12toRGBAPKhPhjjjj)
        .other          _Z11dNV12toRGBAPKhPhjjjj,@"STO_CUDA_ENTRY STV_DEFAULT"
_Z11dNV12toRGBAPKhPhjjjj:
.text._Z11dNV12toRGBAPKhPhjjjj:
[----:B------:R-:W-:Y:S01]  /*0000*/  LDC R1, c[0x0][0x37c] ;  /* 0x0000df00ff017b82 */ /* 0x000fe20000000800 */
[----:B------:R-:W-:Y:S05]  /*0010*/  EXIT ;  /* 0x000000000000794d */ /* 0x000fea0003800000 */
.L_x_0:
[----:B------:R-:W-:-:S00]  /*0020*/  BRA `(.L_x_0) ;  /* 0xfffffffc00fc7947 */ /* 0x000fc0000383ffff */
[----:B------:R-:W-:-:S00]  /*0030*/  NOP ;  /* 0x0000000000007918 */ /* 0x000fc00000000000 */
        /* <DEDUP_REMOVED lines=12> */
.L_x_1:


//--------------------- .nv.shared.reserved.0     --------------------------
	.section	.nv.shared.reserved.0,"aw",@nobits
	.weak		__nv_reservedSMEM_offset_0_alias
	.size		__nv_reservedSMEM_offset_0_alias, 0, 64
	.other		__nv_reservedSMEM_offset_0_alias,@"STO_CUDA_RESERVED_SHARED STV_DEFAULT"
__nv_reservedSMEM_offset_0_alias:
	.zero		0
	.zero		64


//--------------------- .nv.constant0._Z11dNV12toRGBAPKhPhjjjj --------------------------
	.section	.nv.constant0._Z11dNV12toRGBAPKhPhjjjj,"a",@progbits
	.sectionflags	@""
	.align	4
.nv.constant0._Z11dNV12toRGBAPKhPhjjjj:
	.zero		928


//--------------------- SYMBOLS --------------------------

	.type		.nv.reservedSmem.offset0,@object
	.size		.nv.reservedSmem.offset0,0x4
